//
// Generated by NVIDIA NVVM Compiler
//
// Compiler Build ID: CL-36424714
// Cuda compilation tools, release 13.0, V13.0.88
// Based on NVVM 20.0.0
//

.version 9.0
.target sm_100
.address_size 64

	// .globl	_Z13sumTwoVectorsPiS_S_
.extern .func  (.param .b32 func_retval0) vprintf
(
	.param .b64 vprintf_param_0,
	.param .b64 vprintf_param_1
)
;
.global .align 1 .b8 $str[45] = {66, 108, 111, 107, 32, 110, 195, 182, 109, 114, 201, 153, 115, 105, 32, 37, 100, 32, 119, 114, 105, 116, 101, 32, 37, 100, 32, 109, 97, 115, 115, 105, 118, 32, 37, 100, 32, 109, 195, 182, 118, 113, 101, 10};

.visible .entry _Z13sumTwoVectorsPiS_S_(
	.param .u64 .ptr .align 1 _Z13sumTwoVectorsPiS_S__param_0,
	.param .u64 .ptr .align 1 _Z13sumTwoVectorsPiS_S__param_1,
	.param .u64 .ptr .align 1 _Z13sumTwoVectorsPiS_S__param_2
)
{
	.local .align 8 .b8 	__local_depot0[16];
	.reg .b64 	%SP;
	.reg .b64 	%SPL;
	.reg .pred 	%p<2>;
	.reg .b32 	%r<7>;
	.reg .b64 	%rd<15>;

	mov.u64 	%SPL, __local_depot0;
	cvta.local.u64 	%SP, %SPL;
	ld.param.u64 	%rd1, [_Z13sumTwoVectorsPiS_S__param_0];
	ld.param.u64 	%rd2, [_Z13sumTwoVectorsPiS_S__param_1];
	ld.param.u64 	%rd3, [_Z13sumTwoVectorsPiS_S__param_2];
	mov.u32 	%r1, %ctaid.x;
	setp.gt.u32 	%p1, %r1, 9;
	@%p1 bra 	$L__BB0_2;
	add.u64 	%rd4, %SP, 0;
	add.u64 	%rd5, %SPL, 0;
	cvta.to.global.u64 	%rd6, %rd1;
	cvta.to.global.u64 	%rd7, %rd2;
	cvta.to.global.u64 	%rd8, %rd3;
	mul.wide.u32 	%rd9, %r1, 4;
	add.s64 	%rd10, %rd6, %rd9;
	ld.global.u32 	%r2, [%rd10];
	add.s64 	%rd11, %rd7, %rd9;
	ld.global.u32 	%r3, [%rd11];
	add.s32 	%r4, %r3, %r2;
	add.s64 	%rd12, %rd8, %rd9;
	st.global.u32 	[%rd12], %r4;
	st.local.v2.u32 	[%rd5], {%r1, %r4};
	st.local.u32 	[%rd5+8], %r1;
	mov.u64 	%rd13, $str;
	cvta.global.u64 	%rd14, %rd13;
	{ // callseq 0, 0
	.param .b64 param0;
	st.param.b64 	[param0], %rd14;
	.param .b64 param1;
	st.param.b64 	[param1], %rd4;
	.param .b32 retval0;
	call.uni (retval0), 
	vprintf, 
	(
	param0, 
	param1
	);
	ld.param.b32 	%r5, [retval0];
	} // callseq 0
$L__BB0_2:
	ret;

}


// ===== COMPILED SASS (sm_100) =====

	.target	sm_100

	.elftype	@"ET_EXEC"


//--------------------- .note.nv.tkinfo           --------------------------
	.section	.note.nv.tkinfo,"",@"SHT_NOTE"
	.sectionflags	@"SHF_NOTE_NV_TKINFO"
	.tkinfo
        /*0018*/ 	.word	0x00000002
        /*0030*/ 	.string	""
        /*0030*/ 	.string	"ptxas"
        /*0030*/ 	.string	"Cuda compilation tools, release 13.0, V13.0.88"
        /*0030*/ 	.string	"Build cuda_13.0.r13.0/compiler.36424714_0"
        /*0030*/ 	.string	"-arch sm_100 -m 64 "



//--------------------- .note.nv.cuinfo           --------------------------
	.section	.note.nv.cuinfo,"",@"SHT_NOTE"
	.sectionflags	@"SHF_NOTE_NV_CUINFO"
        /*0018*/ 	.short	0x0002
        /*001a*/ 	.short	0x0064
        /*001c*/ 	.short	0x0082
	.zero		2


//--------------------- .nv.info                  --------------------------
	.section	.nv.info,"",@"SHT_CUDA_INFO"
	.align	4


	//----- nvinfo : EIATTR_REGCOUNT
	.align		4
        /*0000*/ 	.byte	0x04, 0x2f
        /*0002*/ 	.short	(.L_2 - .L_1)
	.align		4
.L_1:
        /*0004*/ 	.word	index@(_Z13sumTwoVectorsPiS_S_)
        /*0008*/ 	.word	0x00000018


	//----- nvinfo : EIATTR_FRAME_SIZE
	.align		4
.L_2:
        /*000c*/ 	.byte	0x04, 0x11
        /*000e*/ 	.short	(.L_4 - .L_3)
	.align		4
.L_3:
        /*0010*/ 	.word	index@(_Z13sumTwoVectorsPiS_S_)
        /*0014*/ 	.word	0x00000010


	//----- nvinfo : EIATTR_MIN_STACK_SIZE
	.align		4
.L_4:
        /*0018*/ 	.byte	0x04, 0x12
        /*001a*/ 	.short	(.L_6 - .L_5)
	.align		4
.L_5:
        /*001c*/ 	.word	index@(_Z13sumTwoVectorsPiS_S_)
        /*0020*/ 	.word	0x00000010
.L_6:


//--------------------- .nv.compat                --------------------------
	.section	.nv.compat,"",@"SHT_CUDA_COMPAT_INFO"
	.align	4
        /*0000*/ 	.byte	0x02, 0x09, 0x00, 0x00, 0x02, 0x02, 0x01, 0x00, 0x02, 0x05, 0x05, 0x00, 0x03, 0x07, 0x01, 0x01
        /*0010*/ 	.byte	0x02, 0x03, 0x00, 0x00, 0x02, 0x06, 0x01, 0x00, 0x04, 0x0b, 0x08, 0x00, 0x09, 0x00, 0x00, 0x00
        /*0020*/ 	.byte	0x00, 0x00, 0x00, 0x00


//--------------------- .nv.info._Z13sumTwoVectorsPiS_S_ --------------------------
	.section	.nv.info._Z13sumTwoVectorsPiS_S_,"",@"SHT_CUDA_INFO"
	.sectionflags	@""
	.align	4


	//----- nvinfo : EIATTR_CUDA_API_VERSION
	.align		4
        /*0000*/ 	.byte	0x04, 0x37
        /*0002*/ 	.short	(.L_8 - .L_7)
.L_7:
        /*0004*/ 	.word	0x00000082


	//----- nvinfo : EIATTR_KPARAM_INFO
	.align		4
.L_8:
        /*0008*/ 	.byte	0x04, 0x17
        /*000a*/ 	.short	(.L_10 - .L_9)
.L_9:
        /*000c*/ 	.word	0x00000000
        /*0010*/ 	.short	0x0002
        /*0012*/ 	.short	0x0010
        /*0014*/ 	.byte	0x00, 0xf5, 0x21, 0x00


	//----- nvinfo : EIATTR_KPARAM_INFO
	.align		4
.L_10:
        /*0018*/ 	.byte	0x04, 0x17
        /*001a*/ 	.short	(.L_12 - .L_11)
.L_11:
        /*001c*/ 	.word	0x00000000
        /*0020*/ 	.short	0x0001
        /*0022*/ 	.short	0x0008
        /*0024*/ 	.byte	0x00, 0xf5, 0x21, 0x00


	//----- nvinfo : EIATTR_KPARAM_INFO
	.align		4
.L_12:
        /*0028*/ 	.byte	0x04, 0x17
        /*002a*/ 	.short	(.L_14 - .L_13)
.L_13:
        /*002c*/ 	.word	0x00000000
        /*0030*/ 	.short	0x0000
        /*0032*/ 	.short	0x0000
        /*0034*/ 	.byte	0x00, 0xf5, 0x21, 0x00


	//----- nvinfo : EIATTR_SPARSE_MMA_MASK
	.align		4
.L_14:
        /*0038*/ 	.byte	0x03, 0x50
        /*003a*/ 	.short	0x0000


	//----- nvinfo : EIATTR_MAXREG_COUNT
	.align		4
        /*003c*/ 	.byte	0x03, 0x1b
        /*003e*/ 	.short	0x00ff


	//----- nvinfo : EIATTR_EXTERNS
	.align		4
        /*0040*/ 	.byte	0x04, 0x0f
        /*0042*/ 	.short	(.L_16 - .L_15)


	//   ....[0]....
	.align		4
.L_15:
        /*0044*/ 	.word	index@(vprintf)


	//----- nvinfo : EIATTR_MERCURY_ISA_VERSION
	.align		4
.L_16:
        /*0048*/ 	.byte	0x03, 0x5f
        /*004a*/ 	.short	0x0101


	//----- nvinfo : EIATTR_VRC_CTA_INIT_COUNT
	.align		4
        /*004c*/ 	.byte	0x02, 0x4a
	.zero		1
	.zero		1


	//----- nvinfo : EIATTR_SYSCALL_OFFSETS
	.align		4
        /*0050*/ 	.byte	0x04, 0x46
        /*0052*/ 	.short	(.L_18 - .L_17)


	//   ....[0]....
.L_17:
        /*0054*/ 	.word	0x000001c0


	//----- nvinfo : EIATTR_EXIT_INSTR_OFFSETS
	.align		4
.L_18:
        /*0058*/ 	.byte	0x04, 0x1c
        /*005a*/ 	.short	(.L_20 - .L_19)


	//   ....[0]....
.L_19:
        /*005c*/ 	.word	0x00000060


	//   ....[1]....
        /*0060*/ 	.word	0x000001d0


	//----- nvinfo : EIATTR_CBANK_PARAM_SIZE
	.align		4
.L_20:
        /*0064*/ 	.byte	0x03, 0x19
        /*0066*/ 	.short	0x0018


	//----- nvinfo : EIATTR_PARAM_CBANK
	.align		4
        /*0068*/ 	.byte	0x04, 0x0a
        /*006a*/ 	.short	(.L_22 - .L_21)
	.align		4
.L_21:
        /*006c*/ 	.word	index@(.nv.constant0._Z13sumTwoVectorsPiS_S_)
        /*0070*/ 	.short	0x0380
        /*0072*/ 	.short	0x0018


	//----- nvinfo : EIATTR_SW_WAR
	.align		4
.L_22:
        /*0074*/ 	.byte	0x04, 0x36
        /*0076*/ 	.short	(.L_24 - .L_23)
.L_23:
        /*0078*/ 	.word	0x00000008
.L_24:


//--------------------- .nv.callgraph             --------------------------
	.section	.nv.callgraph,"",@"SHT_CUDA_CALLGRAPH"
	.align	4
	.sectionentsize	8
	.align		4
        /*0000*/ 	.word	0x00000000
	.align		4
        /*0004*/ 	.word	0xffffffff
	.align		4
        /*0008*/ 	.word	index@(_Z13sumTwoVectorsPiS_S_)
	.align		4
        /*000c*/ 	.word	index@(vprintf)
	.align		4
        /*0010*/ 	.word	0x00000000
	.align		4
        /*0014*/ 	.word	0xfffffffe
	.align		4
        /*0018*/ 	.word	0x00000000
	.align		4
        /*001c*/ 	.word	0xfffffffd
	.align		4
        /*0020*/ 	.word	0x00000000
	.align		4
        /*0024*/ 	.word	0xfffffffc


//--------------------- .nv.constant4             --------------------------
	.section	.nv.constant4,"a",@progbits
	.align	8
	.align		8
.nv.constant4:
        /*0000*/ 	.dword	vprintf
	.align		8
        /*0008*/ 	.dword	$str


//--------------------- .text._Z13sumTwoVectorsPiS_S_ --------------------------
	.section	.text._Z13sumTwoVectorsPiS_S_,"ax",@progbits
	.align	128
        .global         _Z13sumTwoVectorsPiS_S_
        .type           _Z13sumTwoVectorsPiS_S_,@function
        .size           _Z13sumTwoVectorsPiS_S_,(.L_x_2 - _Z13sumTwoVectorsPiS_S_)
        .other          _Z13sumTwoVectorsPiS_S_,@"STO_CUDA_ENTRY STV_DEFAULT"
_Z13sumTwoVectorsPiS_S_:
.text._Z13sumTwoVectorsPiS_S_:
[----:B------:R-:W0:Y:S01]  /*0000*/  LDC R1, c[0x0][0x37c] ;  /* 0x0000df00ff017b82 */ /* 0x000e220000000800 */
[----:B------:R-:W1:Y:S01]  /*0010*/  S2R R10, SR_CTAID.X ;  /* 0x00000000000a7919 */ /* 0x000e620000002500 */
[----:B------:R-:W2:Y:S01]  /*0020*/  LDCU UR4, c[0x0][0x2f8] ;  /* 0x00005f00ff0477ac */ /* 0x000ea20008000800 */
[----:B0-----:R-:W-:-:S05]  /*0030*/  VIADD R1, R1, 0xfffffff0 ;  /* 0xfffffff001017836 */ /* 0x001fca0000000000 */
[----:B--2---:R-:W-:Y:S02]  /*0040*/  IADD3 R6, P1, PT, R1, UR4, RZ ;  /* 0x0000000401067c10 */ /* 0x004fe4000ff3e0ff */
[----:B-1----:R-:W-:-:S13]  /*0050*/  ISETP.GT.U32.AND P0, PT, R10, 0x9, PT ;  /* 0x000000090a00780c */ /* 0x002fda0003f04070 */
[----:B------:R-:W-:Y:S05]  /*0060*/  @P0 EXIT ;  /* 0x000000000000094d */ /* 0x000fea0003800000 */
[----:B------:R-:W0:Y:S01]  /*0070*/  LDC.64 R4, c[0x0][0x380] ;  /* 0x0000e000ff047b82 */ /* 0x000e220000000a00 */
[----:B------:R-:W1:Y:S07]  /*0080*/  LDCU.64 UR4, c[0x0][0x358] ;  /* 0x00006b00ff0477ac */ /* 0x000e6e0008000a00 */
[----:B------:R-:W2:Y:S08]  /*0090*/  LDC.64 R12, c[0x0][0x388] ;  /* 0x0000e200ff0c7b82 */ /* 0x000eb00000000a00 */
[----:B------:R-:W3:Y:S01]  /*00a0*/  LDC.64 R2, c[0x0][0x390] ;  /* 0x0000e400ff027b82 */ /* 0x000ee20000000a00 */
[----:B------:R-:W-:Y:S01]  /*00b0*/  MOV R0, 0x0 ;  /* 0x0000000000007802 */ /* 0x000fe20000000f00 */
[----:B------:R-:W4:Y:S01]  /*00c0*/  LDCU UR6, c[0x0][0x2fc] ;  /* 0x00005f80ff0677ac */ /* 0x000f220008000800 */
[----:B------:R-:W5:Y:S01]  /*00d0*/  LDCU.64 UR8, c[0x4][0x8] ;  /* 0x01000100ff0877ac */ /* 0x000f620008000a00 */
[----:B0-----:R-:W-:-:S06]  /*00e0*/  IMAD.WIDE.U32 R4, R10, 0x4, R4 ;  /* 0x000000040a047825 */ /* 0x001fcc00078e0004 */
[----:B-1----:R5:W5:Y:S01]  /*00f0*/  LDG.E R4, desc[UR4][R4.64] ;  /* 0x0000000404047981 */ /* 0x002b62000c1e1900 */
[----:B--2---:R-:W-:-:S05]  /*0100*/  IMAD.WIDE.U32 R12, R10, 0x4, R12 ;  /* 0x000000040a0c7825 */ /* 0x004fca00078e000c */
[----:B------:R-:W2:Y:S01]  /*0110*/  LDG.E R11, desc[UR4][R12.64] ;  /* 0x000000040c0b7981 */ /* 0x000ea2000c1e1900 */
[----:B---3--:R-:W-:-:S03]  /*0120*/  IMAD.WIDE.U32 R2, R10, 0x4, R2 ;  /* 0x000000040a027825 */ /* 0x008fc600078e0002 */
[----:B------:R0:W-:Y:S01]  /*0130*/  STL [R1+0x8], R10 ;  /* 0x0000080a01007387 */ /* 0x0001e20000100800 */
[----:B------:R0:W1:Y:S01]  /*0140*/  LDC.64 R8, c[0x4][R0] ;  /* 0x0100000000087b82 */ /* 0x0000620000000a00 */
[----:B----4-:R-:W-:Y:S02]  /*0150*/  IMAD.X R7, RZ, RZ, UR6, P1 ;  /* 0x00000006ff077e24 */ /* 0x010fe400088e06ff */
[----:B-----5:R-:W-:Y:S01]  /*0160*/  IMAD.U32 R5, RZ, RZ, UR9 ;  /* 0x00000009ff057e24 */ /* 0x020fe2000f8e00ff */
[----:B--2---:R-:W-:-:S05]  /*0170*/  IADD3 R11, PT, PT, R4, R11, RZ ;  /* 0x0000000b040b7210 */ /* 0x004fca0007ffe0ff */
[----:B------:R0:W-:Y:S04]  /*0180*/  STL.64 [R1], R10 ;  /* 0x0000000a01007387 */ /* 0x0001e80000100a00 */
[----:B------:R0:W-:Y:S01]  /*0190*/  STG.E desc[UR4][R2.64], R11 ;  /* 0x0000000b02007986 */ /* 0x0001e2000c101904 */
[----:B-1----:R-:W-:-:S07]  /*01a0*/  MOV R4, UR8 ;  /* 0x0000000800047c02 */ /* 0x002fce0008000f00 */
[----:B------:R-:W-:-:S07]  /*01b0*/  LEPC R20, `(.L_x_0) ;  /* 0x000000001014794e */ /* 0x000fce0000000000 */
[----:B0-----:R-:W-:Y:S05]  /*01c0*/  CALL.ABS.NOINC R8 ;  /* 0x0000000008007343 */ /* 0x001fea0003c00000 */
.L_x_0:
[----:B------:R-:W-:Y:S05]  /*01d0*/  EXIT ;  /* 0x000000000000794d */ /* 0x000fea0003800000 */
.L_x_1:
[----:B------:R-:W-:-:S00]  /*01e0*/  BRA `(.L_x_1) ;  /* 0xfffffffc00fc7947 */ /* 0x000fc0000383ffff */
[----:B------:R-:W-:-:S00]  /*01f0*/  NOP ;  /* 0x0000000000007918 */ /* 0x000fc00000000000 */
        /* <DEDUP_REMOVED lines=8> */
.L_x_2:


//--------------------- .nv.global.init           --------------------------
	.section	.nv.global.init,"aw",@progbits
.nv.global.init:
	.type		$str,@object
	.size		$str,(.L_0 - $str)
$str:
        /*0000*/ 	.byte	0x42, 0x6c, 0x6f, 0x6b, 0x20, 0x6e, 0xc3, 0xb6, 0x6d, 0x72, 0xc9, 0x99, 0x73, 0x69, 0x20, 0x25
        /*0010*/ 	.byte	0x64, 0x20, 0x77, 0x72, 0x69, 0x74, 0x65, 0x20, 0x25, 0x64, 0x20, 0x6d, 0x61, 0x73, 0x73, 0x69
        /*0020*/ 	.byte	0x76, 0x20, 0x25, 0x64, 0x20, 0x6d, 0xc3, 0xb6, 0x76, 0x71, 0x65, 0x0a, 0x00
.L_0:


//--------------------- .nv.shared.reserved.0     --------------------------
	.section	.nv.shared.reserved.0,"aw",@nobits
	.weak		__nv_reservedSMEM_offset_0_alias
	.size		__nv_reservedSMEM_offset_0_alias, 0, 64
	.other		__nv_reservedSMEM_offset_0_alias,@"STO_CUDA_RESERVED_SHARED STV_DEFAULT"
__nv_reservedSMEM_offset_0_alias:
	.zero		0
	.zero		64


//--------------------- .nv.constant0._Z13sumTwoVectorsPiS_S_ --------------------------
	.section	.nv.constant0._Z13sumTwoVectorsPiS_S_,"a",@progbits
	.sectionflags	@""
	.align	4
.nv.constant0._Z13sumTwoVectorsPiS_S_:
	.zero		920


//--------------------- SYMBOLS --------------------------

	.type		.nv.reservedSmem.offset0,@object
	.size		.nv.reservedSmem.offset0,0x4
	.type		vprintf,@function
